//
// Generated by NVIDIA NVVM Compiler
//
// Compiler Build ID: CL-36424714
// Cuda compilation tools, release 13.0, V13.0.88
// Based on NVVM 20.0.0
//

.version 9.0
.target sm_100
.address_size 64

	// .globl	_Z12func1_kernelPKfPfi
.global .align 4 .b8 __cudart_i2opi_f[24] = {65, 144, 67, 60, 153, 149, 98, 219, 192, 221, 52, 245, 209, 87, 39, 252, 41, 21, 68, 78, 110, 131, 249, 162};

.visible .entry _Z12func1_kernelPKfPfi(
	.param .u64 .ptr .align 1 _Z12func1_kernelPKfPfi_param_0,
	.param .u64 .ptr .align 1 _Z12func1_kernelPKfPfi_param_1,
	.param .u32 _Z12func1_kernelPKfPfi_param_2
)
{
	.local .align 4 .b8 	__local_depot0[28];
	.reg .b64 	%SP;
	.reg .b64 	%SPL;
	.reg .pred 	%p<11>;
	.reg .b32 	%r<49>;
	.reg .b32 	%f<30>;
	.reg .b64 	%rd<29>;
	.reg .b64 	%fd<3>;

	mov.u64 	%SPL, __local_depot0;
	ld.param.u64 	%rd9, [_Z12func1_kernelPKfPfi_param_0];
	ld.param.u64 	%rd10, [_Z12func1_kernelPKfPfi_param_1];
	ld.param.u32 	%r18, [_Z12func1_kernelPKfPfi_param_2];
	add.u64 	%rd1, %SPL, 0;
	mov.u32 	%r19, %tid.x;
	mov.u32 	%r20, %ctaid.x;
	mov.u32 	%r21, %ntid.x;
	mad.lo.s32 	%r1, %r20, %r21, %r19;
	setp.ge.s32 	%p1, %r1, %r18;
	@%p1 bra 	$L__BB0_12;
	cvta.to.global.u64 	%rd12, %rd9;
	mul.wide.s32 	%rd13, %r1, 4;
	add.s64 	%rd14, %rd12, %rd13;
	ld.global.f32 	%f28, [%rd14];
	mov.b32 	%r44, 0;
	mov.u64 	%rd15, __cudart_i2opi_f;
$L__BB0_2:
	mul.f32 	%f9, %f28, 0f3F22F983;
	cvt.rni.s32.f32 	%r48, %f9;
	cvt.rn.f32.s32 	%f10, %r48;
	fma.rn.f32 	%f11, %f10, 0fBFC90FDA, %f28;
	fma.rn.f32 	%f12, %f10, 0fB3A22168, %f11;
	fma.rn.f32 	%f29, %f10, 0fA7C234C5, %f12;
	abs.f32 	%f4, %f28;
	setp.ltu.f32 	%p2, %f4, 0f47CE4780;
	@%p2 bra 	$L__BB0_10;
	setp.neu.f32 	%p3, %f4, 0f7F800000;
	@%p3 bra 	$L__BB0_5;
	mov.f32 	%f15, 0f00000000;
	mul.rn.f32 	%f29, %f28, %f15;
	mov.b32 	%r48, 0;
	bra.uni 	$L__BB0_10;
$L__BB0_5:
	mov.b32 	%r4, %f28;
	shl.b32 	%r24, %r4, 8;
	or.b32  	%r5, %r24, -2147483648;
	mov.b64 	%rd28, 0;
	mov.b32 	%r45, 0;
	mov.u64 	%rd26, %rd15;
	mov.u64 	%rd27, %rd1;
$L__BB0_6:
	.pragma "nounroll";
	ld.global.nc.u32 	%r25, [%rd26];
	mad.wide.u32 	%rd17, %r25, %r5, %rd28;
	shr.u64 	%rd28, %rd17, 32;
	st.local.u32 	[%rd27], %rd17;
	add.s32 	%r45, %r45, 1;
	add.s64 	%rd27, %rd27, 4;
	add.s64 	%rd26, %rd26, 4;
	setp.ne.s32 	%p4, %r45, 6;
	@%p4 bra 	$L__BB0_6;
	shr.u32 	%r26, %r4, 23;
	st.local.u32 	[%rd1+24], %rd28;
	and.b32  	%r8, %r26, 31;
	and.b32  	%r27, %r26, 224;
	add.s32 	%r28, %r27, -128;
	shr.u32 	%r29, %r28, 5;
	mul.wide.u32 	%rd18, %r29, 4;
	sub.s64 	%rd8, %rd1, %rd18;
	ld.local.u32 	%r46, [%rd8+24];
	ld.local.u32 	%r47, [%rd8+20];
	setp.eq.s32 	%p5, %r8, 0;
	@%p5 bra 	$L__BB0_9;
	shf.l.wrap.b32 	%r46, %r47, %r46, %r8;
	ld.local.u32 	%r30, [%rd8+16];
	shf.l.wrap.b32 	%r47, %r30, %r47, %r8;
$L__BB0_9:
	shr.u32 	%r31, %r46, 30;
	shf.l.wrap.b32 	%r32, %r47, %r46, 2;
	shl.b32 	%r33, %r47, 2;
	shr.u32 	%r34, %r32, 31;
	add.s32 	%r35, %r34, %r31;
	neg.s32 	%r36, %r35;
	setp.lt.s32 	%p6, %r4, 0;
	selp.b32 	%r48, %r36, %r35, %p6;
	xor.b32  	%r37, %r32, %r4;
	shr.s32 	%r38, %r32, 31;
	xor.b32  	%r39, %r38, %r32;
	xor.b32  	%r40, %r38, %r33;
	cvt.u64.u32 	%rd19, %r39;
	shl.b64 	%rd20, %rd19, 32;
	cvt.u64.u32 	%rd21, %r40;
	or.b64  	%rd22, %rd20, %rd21;
	cvt.rn.f64.s64 	%fd1, %rd22;
	mul.f64 	%fd2, %fd1, 0d3BF921FB54442D19;
	cvt.rn.f32.f64 	%f13, %fd2;
	neg.f32 	%f14, %f13;
	setp.lt.s32 	%p7, %r37, 0;
	selp.f32 	%f29, %f14, %f13, %p7;
$L__BB0_10:
	mul.rn.f32 	%f16, %f29, %f29;
	and.b32  	%r42, %r48, 1;
	setp.eq.b32 	%p8, %r42, 1;
	selp.f32 	%f17, 0f3F800000, %f29, %p8;
	fma.rn.f32 	%f18, %f16, %f17, 0f00000000;
	fma.rn.f32 	%f19, %f16, 0f37CBAC00, 0fBAB607ED;
	selp.f32 	%f20, %f19, 0fB94D4153, %p8;
	selp.f32 	%f21, 0f3D2AAABB, 0f3C0885E4, %p8;
	fma.rn.f32 	%f22, %f20, %f16, %f21;
	selp.f32 	%f23, 0fBEFFFFFF, 0fBE2AAAA8, %p8;
	fma.rn.f32 	%f24, %f22, %f16, %f23;
	fma.rn.f32 	%f25, %f24, %f18, %f17;
	and.b32  	%r43, %r48, 2;
	setp.eq.s32 	%p9, %r43, 0;
	mov.f32 	%f26, 0f00000000;
	sub.f32 	%f27, %f26, %f25;
	selp.f32 	%f28, %f25, %f27, %p9;
	add.s32 	%r44, %r44, 1;
	setp.ne.s32 	%p10, %r44, 100;
	@%p10 bra 	$L__BB0_2;
	cvta.to.global.u64 	%rd23, %rd10;
	add.s64 	%rd25, %rd23, %rd13;
	st.global.f32 	[%rd25], %f28;
$L__BB0_12:
	ret;

}
	// .globl	_Z12func2_kernelPKfS0_Pfi
.visible .entry _Z12func2_kernelPKfS0_Pfi(
	.param .u64 .ptr .align 1 _Z12func2_kernelPKfS0_Pfi_param_0,
	.param .u64 .ptr .align 1 _Z12func2_kernelPKfS0_Pfi_param_1,
	.param .u64 .ptr .align 1 _Z12func2_kernelPKfS0_Pfi_param_2,
	.param .u32 _Z12func2_kernelPKfS0_Pfi_param_3
)
{
	.local .align 4 .b8 	__local_depot1[28];
	.reg .b64 	%SP;
	.reg .b64 	%SPL;
	.reg .pred 	%p<11>;
	.reg .b32 	%r<51>;
	.reg .b32 	%f<33>;
	.reg .b64 	%rd<33>;
	.reg .b64 	%fd<3>;

	mov.u64 	%SPL, __local_depot1;
	ld.param.u64 	%rd9, [_Z12func2_kernelPKfS0_Pfi_param_0];
	ld.param.u64 	%rd10, [_Z12func2_kernelPKfS0_Pfi_param_1];
	ld.param.u64 	%rd11, [_Z12func2_kernelPKfS0_Pfi_param_2];
	ld.param.u32 	%r18, [_Z12func2_kernelPKfS0_Pfi_param_3];
	add.u64 	%rd1, %SPL, 0;
	mov.u32 	%r19, %tid.x;
	mov.u32 	%r20, %ctaid.x;
	mov.u32 	%r21, %ntid.x;
	mad.lo.s32 	%r1, %r20, %r21, %r19;
	setp.ge.s32 	%p1, %r1, %r18;
	@%p1 bra 	$L__BB1_12;
	cvta.to.global.u64 	%rd13, %rd9;
	cvta.to.global.u64 	%rd14, %rd10;
	not.b32 	%r23, %r1;
	add.s32 	%r24, %r18, %r23;
	mul.wide.s32 	%rd15, %r24, 4;
	add.s64 	%rd16, %rd13, %rd15;
	ld.global.f32 	%f1, [%rd16];
	mul.wide.s32 	%rd17, %r1, 4;
	add.s64 	%rd18, %rd14, %rd17;
	ld.global.f32 	%f31, [%rd18];
	mov.b32 	%r46, 0;
	mov.u64 	%rd19, __cudart_i2opi_f;
$L__BB1_2:
	mul.f32 	%f11, %f31, 0f3F22F983;
	cvt.rni.s32.f32 	%r50, %f11;
	cvt.rn.f32.s32 	%f12, %r50;
	fma.rn.f32 	%f13, %f12, 0fBFC90FDA, %f31;
	fma.rn.f32 	%f14, %f12, 0fB3A22168, %f13;
	fma.rn.f32 	%f32, %f12, 0fA7C234C5, %f14;
	abs.f32 	%f5, %f31;
	setp.ltu.f32 	%p2, %f5, 0f47CE4780;
	@%p2 bra 	$L__BB1_10;
	setp.neu.f32 	%p3, %f5, 0f7F800000;
	@%p3 bra 	$L__BB1_5;
	mov.f32 	%f17, 0f00000000;
	mul.rn.f32 	%f32, %f31, %f17;
	mov.b32 	%r50, 0;
	bra.uni 	$L__BB1_10;
$L__BB1_5:
	mov.b32 	%r4, %f31;
	shl.b32 	%r26, %r4, 8;
	or.b32  	%r5, %r26, -2147483648;
	mov.b64 	%rd32, 0;
	mov.b32 	%r47, 0;
	mov.u64 	%rd30, %rd19;
	mov.u64 	%rd31, %rd1;
$L__BB1_6:
	.pragma "nounroll";
	ld.global.nc.u32 	%r27, [%rd30];
	mad.wide.u32 	%rd21, %r27, %r5, %rd32;
	shr.u64 	%rd32, %rd21, 32;
	st.local.u32 	[%rd31], %rd21;
	add.s32 	%r47, %r47, 1;
	add.s64 	%rd31, %rd31, 4;
	add.s64 	%rd30, %rd30, 4;
	setp.ne.s32 	%p4, %r47, 6;
	@%p4 bra 	$L__BB1_6;
	shr.u32 	%r28, %r4, 23;
	st.local.u32 	[%rd1+24], %rd32;
	and.b32  	%r8, %r28, 31;
	and.b32  	%r29, %r28, 224;
	add.s32 	%r30, %r29, -128;
	shr.u32 	%r31, %r30, 5;
	mul.wide.u32 	%rd22, %r31, 4;
	sub.s64 	%rd8, %rd1, %rd22;
	ld.local.u32 	%r48, [%rd8+24];
	ld.local.u32 	%r49, [%rd8+20];
	setp.eq.s32 	%p5, %r8, 0;
	@%p5 bra 	$L__BB1_9;
	shf.l.wrap.b32 	%r48, %r49, %r48, %r8;
	ld.local.u32 	%r32, [%rd8+16];
	shf.l.wrap.b32 	%r49, %r32, %r49, %r8;
$L__BB1_9:
	shr.u32 	%r33, %r48, 30;
	shf.l.wrap.b32 	%r34, %r49, %r48, 2;
	shl.b32 	%r35, %r49, 2;
	shr.u32 	%r36, %r34, 31;
	add.s32 	%r37, %r36, %r33;
	neg.s32 	%r38, %r37;
	setp.lt.s32 	%p6, %r4, 0;
	selp.b32 	%r50, %r38, %r37, %p6;
	xor.b32  	%r39, %r34, %r4;
	shr.s32 	%r40, %r34, 31;
	xor.b32  	%r41, %r40, %r34;
	xor.b32  	%r42, %r40, %r35;
	cvt.u64.u32 	%rd23, %r41;
	shl.b64 	%rd24, %rd23, 32;
	cvt.u64.u32 	%rd25, %r42;
	or.b64  	%rd26, %rd24, %rd25;
	cvt.rn.f64.s64 	%fd1, %rd26;
	mul.f64 	%fd2, %fd1, 0d3BF921FB54442D19;
	cvt.rn.f32.f64 	%f15, %fd2;
	neg.f32 	%f16, %f15;
	setp.lt.s32 	%p7, %r39, 0;
	selp.f32 	%f32, %f16, %f15, %p7;
$L__BB1_10:
	mul.rn.f32 	%f18, %f32, %f32;
	and.b32  	%r44, %r50, 1;
	setp.eq.b32 	%p8, %r44, 1;
	selp.f32 	%f19, 0f3F800000, %f32, %p8;
	fma.rn.f32 	%f20, %f18, %f19, 0f00000000;
	fma.rn.f32 	%f21, %f18, 0f37CBAC00, 0fBAB607ED;
	selp.f32 	%f22, %f21, 0fB94D4153, %p8;
	selp.f32 	%f23, 0f3D2AAABB, 0f3C0885E4, %p8;
	fma.rn.f32 	%f24, %f22, %f18, %f23;
	selp.f32 	%f25, 0fBEFFFFFF, 0fBE2AAAA8, %p8;
	fma.rn.f32 	%f26, %f24, %f18, %f25;
	fma.rn.f32 	%f27, %f26, %f20, %f19;
	and.b32  	%r45, %r50, 2;
	setp.eq.s32 	%p9, %r45, 0;
	mov.f32 	%f28, 0f00000000;
	sub.f32 	%f29, %f28, %f27;
	selp.f32 	%f9, %f27, %f29, %p9;
	neg.f32 	%f31, %f9;
	add.s32 	%r46, %r46, 1;
	setp.ne.s32 	%p10, %r46, 100;
	@%p10 bra 	$L__BB1_2;
	sub.f32 	%f30, %f1, %f9;
	cvta.to.global.u64 	%rd27, %rd11;
	add.s64 	%rd29, %rd27, %rd17;
	st.global.f32 	[%rd29], %f30;
$L__BB1_12:
	ret;

}


// ===== COMPILED SASS (sm_100) =====

	.target	sm_100

	.elftype	@"ET_EXEC"


//--------------------- .note.nv.tkinfo           --------------------------
	.section	.note.nv.tkinfo,"",@"SHT_NOTE"
	.sectionflags	@"SHF_NOTE_NV_TKINFO"
	.tkinfo
        /*0018*/ 	.word	0x00000002
        /*0030*/ 	.string	""
        /*0030*/ 	.string	"ptxas"
        /*0030*/ 	.string	"Cuda compilation tools, release 13.0, V13.0.88"
        /*0030*/ 	.string	"Build cuda_13.0.r13.0/compiler.36424714_0"
        /*0030*/ 	.string	"-arch sm_100 -m 64 "



//--------------------- .note.nv.cuinfo           --------------------------
	.section	.note.nv.cuinfo,"",@"SHT_NOTE"
	.sectionflags	@"SHF_NOTE_NV_CUINFO"
        /*0018*/ 	.short	0x0002
        /*001a*/ 	.short	0x0064
        /*001c*/ 	.short	0x0082
	.zero		2


//--------------------- .nv.info                  --------------------------
	.section	.nv.info,"",@"SHT_CUDA_INFO"
	.align	4


	//----- nvinfo : EIATTR_REGCOUNT
	.align		4
        /*0000*/ 	.byte	0x04, 0x2f
        /*0002*/ 	.short	(.L_2 - .L_1)
	.align		4
.L_1:
        /*0004*/ 	.word	index@(_Z12func1_kernelPKfPfi)
        /*0008*/ 	.word	0x00000014


	//----- nvinfo : EIATTR_FRAME_SIZE
	.align		4
.L_2:
        /*000c*/ 	.byte	0x04, 0x11
        /*000e*/ 	.short	(.L_4 - .L_3)
	.align		4
.L_3:
        /*0010*/ 	.word	index@(_Z12func1_kernelPKfPfi)
        /*0014*/ 	.word	0x00000000


	//----- nvinfo : EIATTR_REGCOUNT
	.align		4
.L_4:
        /*0018*/ 	.byte	0x04, 0x2f
        /*001a*/ 	.short	(.L_6 - .L_5)
	.align		4
.L_5:
        /*001c*/ 	.word	index@(_Z12func2_kernelPKfS0_Pfi)
        /*0020*/ 	.word	0x00000013


	//----- nvinfo : EIATTR_FRAME_SIZE
	.align		4
.L_6:
        /*0024*/ 	.byte	0x04, 0x11
        /*0026*/ 	.short	(.L_8 - .L_7)
	.align		4
.L_7:
        /*0028*/ 	.word	index@(_Z12func2_kernelPKfS0_Pfi)
        /*002c*/ 	.word	0x00000000


	//----- nvinfo : EIATTR_MIN_STACK_SIZE
	.align		4
.L_8:
        /*0030*/ 	.byte	0x04, 0x12
        /*0032*/ 	.short	(.L_10 - .L_9)
	.align		4
.L_9:
        /*0034*/ 	.word	index@(_Z12func2_kernelPKfS0_Pfi)
        /*0038*/ 	.word	0x00000000


	//----- nvinfo : EIATTR_MIN_STACK_SIZE
	.align		4
.L_10:
        /*003c*/ 	.byte	0x04, 0x12
        /*003e*/ 	.short	(.L_12 - .L_11)
	.align		4
.L_11:
        /*0040*/ 	.word	index@(_Z12func1_kernelPKfPfi)
        /*0044*/ 	.word	0x00000000
.L_12:


//--------------------- .nv.compat                --------------------------
	.section	.nv.compat,"",@"SHT_CUDA_COMPAT_INFO"
	.align	4
        /*0000*/ 	.byte	0x02, 0x09, 0x00, 0x00, 0x02, 0x02, 0x01, 0x00, 0x02, 0x05, 0x05, 0x00, 0x03, 0x07, 0x01, 0x01
        /*0010*/ 	.byte	0x02, 0x03, 0x00, 0x00, 0x02, 0x06, 0x01, 0x00, 0x04, 0x0b, 0x08, 0x00, 0x01, 0x00, 0x00, 0x00
        /*0020*/ 	.byte	0x00, 0x00, 0x00, 0x00


//--------------------- .nv.info._Z12func2_kernelPKfS0_Pfi --------------------------
	.section	.nv.info._Z12func2_kernelPKfS0_Pfi,"",@"SHT_CUDA_INFO"
	.sectionflags	@""
	.align	4


	//----- nvinfo : EIATTR_CUDA_API_VERSION
	.align		4
        /*0000*/ 	.byte	0x04, 0x37
        /*0002*/ 	.short	(.L_14 - .L_13)
.L_13:
        /*0004*/ 	.word	0x00000082


	//----- nvinfo : EIATTR_KPARAM_INFO
	.align		4
.L_14:
        /*0008*/ 	.byte	0x04, 0x17
        /*000a*/ 	.short	(.L_16 - .L_15)
.L_15:
        /*000c*/ 	.word	0x00000000
        /*0010*/ 	.short	0x0003
        /*0012*/ 	.short	0x0018
        /*0014*/ 	.byte	0x00, 0xf0, 0x11, 0x00


	//----- nvinfo : EIATTR_KPARAM_INFO
	.align		4
.L_16:
        /*0018*/ 	.byte	0x04, 0x17
        /*001a*/ 	.short	(.L_18 - .L_17)
.L_17:
        /*001c*/ 	.word	0x00000000
        /*0020*/ 	.short	0x0002
        /*0022*/ 	.short	0x0010
        /*0024*/ 	.byte	0x00, 0xf5, 0x21, 0x00


	//----- nvinfo : EIATTR_KPARAM_INFO
	.align		4
.L_18:
        /*0028*/ 	.byte	0x04, 0x17
        /*002a*/ 	.short	(.L_20 - .L_19)
.L_19:
        /*002c*/ 	.word	0x00000000
        /*0030*/ 	.short	0x0001
        /*0032*/ 	.short	0x0008
        /*0034*/ 	.byte	0x00, 0xf5, 0x21, 0x00


	//----- nvinfo : EIATTR_KPARAM_INFO
	.align		4
.L_20:
        /*0038*/ 	.byte	0x04, 0x17
        /*003a*/ 	.short	(.L_22 - .L_21)
.L_21:
        /*003c*/ 	.word	0x00000000
        /*0040*/ 	.short	0x0000
        /*0042*/ 	.short	0x0000
        /*0044*/ 	.byte	0x00, 0xf5, 0x21, 0x00


	//----- nvinfo : EIATTR_SPARSE_MMA_MASK
	.align		4
.L_22:
        /*0048*/ 	.byte	0x03, 0x50
        /*004a*/ 	.short	0x0000


	//----- nvinfo : EIATTR_MAXREG_COUNT
	.align		4
        /*004c*/ 	.byte	0x03, 0x1b
        /*004e*/ 	.short	0x00ff


	//----- nvinfo : EIATTR_MERCURY_ISA_VERSION
	.align		4
        /*0050*/ 	.byte	0x03, 0x5f
        /*0052*/ 	.short	0x0101


	//----- nvinfo : EIATTR_VRC_CTA_INIT_COUNT
	.align		4
        /*0054*/ 	.byte	0x02, 0x4a
	.zero		1
	.zero		1


	//----- nvinfo : EIATTR_EXIT_INSTR_OFFSETS
	.align		4
        /*0058*/ 	.byte	0x04, 0x1c
        /*005a*/ 	.short	(.L_24 - .L_23)


	//   ....[0]....
.L_23:
        /*005c*/ 	.word	0x00000070


	//   ....[1]....
        /*0060*/ 	.word	0x00000950


	//----- nvinfo : EIATTR_CRS_STACK_SIZE
	.align		4
.L_24:
        /*0064*/ 	.byte	0x04, 0x1e
        /*0066*/ 	.short	(.L_26 - .L_25)
.L_25:
        /*0068*/ 	.word	0x00000000


	//----- nvinfo : EIATTR_CBANK_PARAM_SIZE
	.align		4
.L_26:
        /*006c*/ 	.byte	0x03, 0x19
        /*006e*/ 	.short	0x001c


	//----- nvinfo : EIATTR_PARAM_CBANK
	.align		4
        /*0070*/ 	.byte	0x04, 0x0a
        /*0072*/ 	.short	(.L_28 - .L_27)
	.align		4
.L_27:
        /*0074*/ 	.word	index@(.nv.constant0._Z12func2_kernelPKfS0_Pfi)
        /*0078*/ 	.short	0x0380
        /*007a*/ 	.short	0x001c


	//----- nvinfo : EIATTR_SW_WAR
	.align		4
.L_28:
        /*007c*/ 	.byte	0x04, 0x36
        /*007e*/ 	.short	(.L_30 - .L_29)
.L_29:
        /*0080*/ 	.word	0x00000008
.L_30:


//--------------------- .nv.info._Z12func1_kernelPKfPfi --------------------------
	.section	.nv.info._Z12func1_kernelPKfPfi,"",@"SHT_CUDA_INFO"
	.sectionflags	@""
	.align	4


	//----- nvinfo : EIATTR_CUDA_API_VERSION
	.align		4
        /*0000*/ 	.byte	0x04, 0x37
        /*0002*/ 	.short	(.L_32 - .L_31)
.L_31:
        /*0004*/ 	.word	0x00000082


	//----- nvinfo : EIATTR_KPARAM_INFO
	.align		4
.L_32:
        /*0008*/ 	.byte	0x04, 0x17
        /*000a*/ 	.short	(.L_34 - .L_33)
.L_33:
        /*000c*/ 	.word	0x00000000
        /*0010*/ 	.short	0x0002
        /*0012*/ 	.short	0x0010
        /*0014*/ 	.byte	0x00, 0xf0, 0x11, 0x00


	//----- nvinfo : EIATTR_KPARAM_INFO
	.align		4
.L_34:
        /*0018*/ 	.byte	0x04, 0x17
        /*001a*/ 	.short	(.L_36 - .L_35)
.L_35:
        /*001c*/ 	.word	0x00000000
        /*0020*/ 	.short	0x0001
        /*0022*/ 	.short	0x0008
        /*0024*/ 	.byte	0x00, 0xf5, 0x21, 0x00


	//----- nvinfo : EIATTR_KPARAM_INFO
	.align		4
.L_36:
        /*0028*/ 	.byte	0x04, 0x17
        /*002a*/ 	.short	(.L_38 - .L_37)
.L_37:
        /*002c*/ 	.word	0x00000000
        /*0030*/ 	.short	0x0000
        /*0032*/ 	.short	0x0000
        /*0034*/ 	.byte	0x00, 0xf5, 0x21, 0x00


	//----- nvinfo : EIATTR_SPARSE_MMA_MASK
	.align		4
.L_38:
        /*0038*/ 	.byte	0x03, 0x50
        /*003a*/ 	.short	0x0000


	//----- nvinfo : EIATTR_MAXREG_COUNT
	.align		4
        /*003c*/ 	.byte	0x03, 0x1b
        /*003e*/ 	.short	0x00ff


	//----- nvinfo : EIATTR_MERCURY_ISA_VERSION
	.align		4
        /*0040*/ 	.byte	0x03, 0x5f
        /*0042*/ 	.short	0x0101


	//----- nvinfo : EIATTR_VRC_CTA_INIT_COUNT
	.align		4
        /*0044*/ 	.byte	0x02, 0x4a
	.zero		1
	.zero		1


	//----- nvinfo : EIATTR_EXIT_INSTR_OFFSETS
	.align		4
        /*0048*/ 	.byte	0x04, 0x1c
        /*004a*/ 	.short	(.L_40 - .L_39)


	//   ....[0]....
.L_39:
        /*004c*/ 	.word	0x00000070


	//   ....[1]....
        /*0050*/ 	.word	0x000008e0


	//----- nvinfo : EIATTR_CRS_STACK_SIZE
	.align		4
.L_40:
        /*0054*/ 	.byte	0x04, 0x1e
        /*0056*/ 	.short	(.L_42 - .L_41)
.L_41:
        /*0058*/ 	.word	0x00000000


	//----- nvinfo : EIATTR_CBANK_PARAM_SIZE
	.align		4
.L_42:
        /*005c*/ 	.byte	0x03, 0x19
        /*005e*/ 	.short	0x0014


	//----- nvinfo : EIATTR_PARAM_CBANK
	.align		4
        /*0060*/ 	.byte	0x04, 0x0a
        /*0062*/ 	.short	(.L_44 - .L_43)
	.align		4
.L_43:
        /*0064*/ 	.word	index@(.nv.constant0._Z12func1_kernelPKfPfi)
        /*0068*/ 	.short	0x0380
        /*006a*/ 	.short	0x0014


	//----- nvinfo : EIATTR_SW_WAR
	.align		4
.L_44:
        /*006c*/ 	.byte	0x04, 0x36
        /*006e*/ 	.short	(.L_46 - .L_45)
.L_45:
        /*0070*/ 	.word	0x00000008
.L_46:


//--------------------- .nv.callgraph             --------------------------
	.section	.nv.callgraph,"",@"SHT_CUDA_CALLGRAPH"
	.align	4
	.sectionentsize	8
	.align		4
        /*0000*/ 	.word	0x00000000
	.align		4
        /*0004*/ 	.word	0xffffffff
	.align		4
        /*0008*/ 	.word	0x00000000
	.align		4
        /*000c*/ 	.word	0xfffffffe
	.align		4
        /*0010*/ 	.word	0x00000000
	.align		4
        /*0014*/ 	.word	0xfffffffd
	.align		4
        /*0018*/ 	.word	0x00000000
	.align		4
        /*001c*/ 	.word	0xfffffffc


//--------------------- .nv.constant4             --------------------------
	.section	.nv.constant4,"a",@progbits
	.align	8
	.align		8
.nv.constant4:
        /*0000*/ 	.dword	__cudart_i2opi_f


//--------------------- .text._Z12func2_kernelPKfS0_Pfi --------------------------
	.section	.text._Z12func2_kernelPKfS0_Pfi,"ax",@progbits
	.align	128
        .global         _Z12func2_kernelPKfS0_Pfi
        .type           _Z12func2_kernelPKfS0_Pfi,@function
        .size           _Z12func2_kernelPKfS0_Pfi,(.L_x_14 - _Z12func2_kernelPKfS0_Pfi)
        .other          _Z12func2_kernelPKfS0_Pfi,@"STO_CUDA_ENTRY STV_DEFAULT"
_Z12func2_kernelPKfS0_Pfi:
.text._Z12func2_kernelPKfS0_Pfi:
[----:B------:R-:W-:Y:S01]  /*0000*/  LDC R1, c[0x0][0x37c] ;  /* 0x0000df00ff017b82 */ /* 0x000fe20000000800 */
[----:B------:R-:W0:Y:S07]  /*0010*/  S2R R2, SR_TID.X ;  /* 0x0000000000027919 */ /* 0x000e2e0000002100 */
[----:B------:R-:W0:Y:S01]  /*0020*/  S2UR UR4, SR_CTAID.X ;  /* 0x00000000000479c3 */ /* 0x000e220000002500 */
[----:B------:R-:W1:Y:S07]  /*0030*/  LDCU UR5, c[0x0][0x398] ;  /* 0x00007300ff0577ac */ /* 0x000e6e0008000800 */
[----:B------:R-:W0:Y:S02]  /*0040*/  LDC R3, c[0x0][0x360] ;  /* 0x0000d800ff037b82 */ /* 0x000e240000000800 */
[----:B0-----:R-:W-:-:S05]  /*0050*/  IMAD R2, R3, UR4, R2 ;  /* 0x0000000403027c24 */ /* 0x001fca000f8e0202 */
[----:B-1----:R-:W-:-:S13]  /*0060*/  ISETP.GE.AND P0, PT, R2, UR5, PT ;  /* 0x0000000502007c0c */ /* 0x002fda000bf06270 */
[----:B------:R-:W-:Y:S05]  /*0070*/  @P0 EXIT ;  /* 0x000000000000094d */ /* 0x000fea0003800000 */
[----:B------:R-:W0:Y:S01]  /*0080*/  LDC.64 R6, c[0x0][0x388] ;  /* 0x0000e200ff067b82 */ /* 0x000e220000000a00 */
[----:B------:R-:W1:Y:S01]  /*0090*/  LDCU.64 UR8, c[0x0][0x358] ;  /* 0x00006b00ff0877ac */ /* 0x000e620008000a00 */
[----:B------:R-:W-:-:S05]  /*00a0*/  LOP3.LUT R0, RZ, R2, RZ, 0x33, !PT ;  /* 0x00000002ff007212 */ /* 0x000fca00078e33ff */
[----:B------:R-:W-:Y:S01]  /*00b0*/  VIADD R3, R0, UR5 ;  /* 0x0000000500037c36 */ /* 0x000fe20008000000 */
[----:B------:R-:W2:Y:S01]  /*00c0*/  LDC.64 R4, c[0x0][0x380] ;  /* 0x0000e000ff047b82 */ /* 0x000ea20000000a00 */
[----:B0-----:R-:W-:-:S05]  /*00d0*/  IMAD.WIDE R6, R2, 0x4, R6 ;  /* 0x0000000402067825 */ /* 0x001fca00078e0206 */
[----:B-1----:R0:W5:Y:S01]  /*00e0*/  LDG.E R0, desc[UR8][R6.64] ;  /* 0x0000000806007981 */ /* 0x002162000c1e1900 */
[----:B--2---:R-:W-:-:S05]  /*00f0*/  IMAD.WIDE R4, R3, 0x4, R4 ;  /* 0x0000000403047825 */ /* 0x004fca00078e0204 */
[----:B------:R0:W5:Y:S01]  /*0100*/  LDG.E R3, desc[UR8][R4.64] ;  /* 0x0000000804037981 */ /* 0x000162000c1e1900 */
[----:B------:R-:W-:-:S05]  /*0110*/  UMOV UR4, URZ ;  /* 0x000000ff00047c82 */ /* 0x000fca0008000000 */
.L_x_5:
[C---:B0----5:R-:W-:Y:S01]  /*0120*/  FMUL R5, R0.reuse, 0.63661974668502807617 ;  /* 0x3f22f98300057820 */ /* 0x061fe20000400000 */
[----:B------:R-:W-:Y:S01]  /*0130*/  FSETP.GE.AND P0, PT, |R0|, 105615, PT ;  /* 0x47ce47800000780b */ /* 0x000fe20003f06200 */
[----:B------:R-:W-:Y:S04]  /*0140*/  BSSY.RECONVERGENT B0, `(.L_x_0) ;  /* 0x0000067000007945 */ /* 0x000fe80003800200 */
[----:B------:R-:W0:Y:S02]  /*0150*/  F2I.NTZ R5, R5 ;  /* 0x0000000500057305 */ /* 0x000e240000203100 */
[----:B0-----:R-:W-:-:S05]  /*0160*/  I2FP.F32.S32 R7, R5 ;  /* 0x0000000500077245 */ /* 0x001fca0000201400 */
[----:B------:R-:W-:-:S04]  /*0170*/  FFMA R6, R7, -1.5707962512969970703, R0 ;  /* 0xbfc90fda07067823 */ /* 0x000fc80000000000 */
[----:B------:R-:W-:-:S04]  /*0180*/  FFMA R6, R7, -7.5497894158615963534e-08, R6 ;  /* 0xb3a2216807067823 */ /* 0x000fc80000000006 */
[----:B------:R-:W-:Y:S01]  /*0190*/  FFMA R8, R7, -5.3903029534742383927e-15, R6 ;  /* 0xa7c234c507087823 */ /* 0x000fe20000000006 */
[----:B------:R-:W-:Y:S06]  /*01a0*/  @!P0 BRA `(.L_x_1) ;  /* 0x0000000400808947 */ /* 0x000fec0003800000 */
[----:B------:R-:W-:-:S13]  /*01b0*/  FSETP.NEU.AND P0, PT, |R0|, +INF , PT ;  /* 0x7f8000000000780b */ /* 0x000fda0003f0d200 */
[----:B------:R-:W-:Y:S01]  /*01c0*/  @!P0 FMUL R8, RZ, R0 ;  /* 0x00000000ff088220 */ /* 0x000fe20000400000 */
[----:B------:R-:W-:Y:S01]  /*01d0*/  @!P0 IMAD.MOV.U32 R5, RZ, RZ, RZ ;  /* 0x000000ffff058224 */ /* 0x000fe200078e00ff */
[----:B------:R-:W-:Y:S06]  /*01e0*/  @!P0 BRA `(.L_x_1) ;  /* 0x0000000400708947 */ /* 0x000fec0003800000 */
[----:B------:R-:W-:Y:S02]  /*01f0*/  IMAD.SHL.U32 R6, R0, 0x100, RZ ;  /* 0x0000010000067824 */ /* 0x000fe400078e00ff */
[----:B------:R-:W-:Y:S02]  /*0200*/  HFMA2 R16, -RZ, RZ, 0, 0 ;  /* 0x00000000ff107431 */ /* 0x000fe400000001ff */
[----:B------:R-:W-:Y:S01]  /*0210*/  IMAD.MOV.U32 R5, RZ, RZ, RZ ;  /* 0x000000ffff057224 */ /* 0x000fe200078e00ff */
[----:B------:R-:W0:Y:S01]  /*0220*/  LDCU.64 UR10, c[0x4][URZ] ;  /* 0x01000000ff0a77ac */ /* 0x000e220008000a00 */
[----:B------:R-:W-:Y:S01]  /*0230*/  LOP3.LUT R15, R6, 0x80000000, RZ, 0xfc, !PT ;  /* 0x80000000060f7812 */ /* 0x000fe200078efcff */
[----:B------:R-:W-:Y:S01]  /*0240*/  UMOV UR6, URZ ;  /* 0x000000ff00067c82 */ /* 0x000fe20008000000 */
[----:B------:R-:W-:-:S05]  /*0250*/  UMOV UR5, URZ ;  /* 0x000000ff00057c82 */ /* 0x000fca0008000000 */
.L_x_2:
[----:B0-----:R-:W-:Y:S02]  /*0260*/  IMAD.U32 R8, RZ, RZ, UR10 ;  /* 0x0000000aff087e24 */ /* 0x001fe4000f8e00ff */
[----:B------:R-:W-:-:S05]  /*0270*/  IMAD.U32 R9, RZ, RZ, UR11 ;  /* 0x0000000bff097e24 */ /* 0x000fca000f8e00ff */
[----:B------:R-:W2:Y:S01]  /*0280*/  LDG.E.CONSTANT R6, desc[UR8][R8.64] ;  /* 0x0000000808067981 */ /* 0x000ea2000c1e9900 */
[----:B------:R-:W-:Y:S01]  /*0290*/  UIADD3 UR5, UPT, UPT, UR5, 0x1, URZ ;  /* 0x0000000105057890 */ /* 0x000fe2000fffe0ff */
[C---:B------:R-:W-:Y:S01]  /*02a0*/  ISETP.EQ.AND P0, PT, R16.reuse, RZ, PT ;  /* 0x000000ff1000720c */ /* 0x040fe20003f02270 */
[----:B------:R-:W-:Y:S01]  /*02b0*/  UIADD3 UR10, UP1, UPT, UR10, 0x4, URZ ;  /* 0x000000040a0a7890 */ /* 0x000fe2000ff3e0ff */
[C---:B------:R-:W-:Y:S01]  /*02c0*/  ISETP.EQ.AND P1, PT, R16.reuse, 0x4, PT ;  /* 0x000000041000780c */ /* 0x040fe20003f22270 */
[----:B------:R-:W-:Y:S01]  /*02d0*/  UISETP.NE.AND UP0, UPT, UR5, 0x6, UPT ;  /* 0x000000060500788c */ /* 0x000fe2000bf05270 */
[C---:B------:R-:W-:Y:S01]  /*02e0*/  ISETP.EQ.AND P2, PT, R16.reuse, 0x8, PT ;  /* 0x000000081000780c */ /* 0x040fe20003f42270 */
[----:B------:R-:W-:Y:S01]  /*02f0*/  UIADD3.X UR11, UPT, UPT, URZ, UR11, URZ, UP1, !UPT ;  /* 0x0000000bff0b7290 */ /* 0x000fe20008ffe4ff */
[C---:B------:R-:W-:Y:S02]  /*0300*/  ISETP.EQ.AND P3, PT, R16.reuse, 0xc, PT ;  /* 0x0000000c1000780c */ /* 0x040fe40003f62270 */
[----:B------:R-:W-:-:S02]  /*0310*/  ISETP.EQ.AND P4, PT, R16, 0x10, PT ;  /* 0x000000101000780c */ /* 0x000fc40003f82270 */
[C---:B------:R-:W-:Y:S01]  /*0320*/  ISETP.EQ.AND P5, PT, R16.reuse, 0x14, PT ;  /* 0x000000141000780c */ /* 0x040fe20003fa2270 */
[----:B------:R-:W-:Y:S02]  /*0330*/  VIADD R16, R16, 0x4 ;  /* 0x0000000410107836 */ /* 0x000fe40000000000 */
[----:B--2---:R-:W-:-:S03]  /*0340*/  IMAD.WIDE.U32 R6, R6, R15, RZ ;  /* 0x0000000f06067225 */ /* 0x004fc600078e00ff */
[----:B------:R-:W-:-:S04]  /*0350*/  IADD3 R6, P6, PT, R6, R5, RZ ;  /* 0x0000000506067210 */ /* 0x000fc80007fde0ff */
[----:B------:R-:W-:Y:S01]  /*0360*/  IADD3.X R5, PT, PT, R7, UR6, RZ, P6, !PT ;  /* 0x0000000607057c10 */ /* 0x000fe2000b7fe4ff */
[--C-:B------:R-:W-:Y:S01]  /*0370*/  @P0 IMAD.MOV.U32 R4, RZ, RZ, R6.reuse ;  /* 0x000000ffff040224 */ /* 0x100fe200078e0006 */
[----:B------:R-:W-:Y:S01]  /*0380*/  @P2 MOV R13, R6 ;  /* 0x00000006000d2202 */ /* 0x000fe20000000f00 */
[--C-:B------:R-:W-:Y:S02]  /*0390*/  @P1 IMAD.MOV.U32 R14, RZ, RZ, R6.reuse ;  /* 0x000000ffff0e1224 */ /* 0x100fe400078e0006 */
[--C-:B------:R-:W-:Y:S02]  /*03a0*/  @P3 IMAD.MOV.U32 R12, RZ, RZ, R6.reuse ;  /* 0x000000ffff0c3224 */ /* 0x100fe400078e0006 */
[--C-:B------:R-:W-:Y:S02]  /*03b0*/  @P4 IMAD.MOV.U32 R11, RZ, RZ, R6.reuse ;  /* 0x000000ffff0b4224 */ /* 0x100fe400078e0006 */
[----:B------:R-:W-:Y:S01]  /*03c0*/  @P5 IMAD.MOV.U32 R10, RZ, RZ, R6 ;  /* 0x000000ffff0a5224 */ /* 0x000fe200078e0006 */
[----:B------:R-:W-:Y:S06]  /*03d0*/  BRA.U UP0, `(.L_x_2) ;  /* 0xfffffffd00a07547 */ /* 0x000fec000b83ffff */
[----:B------:R-:W-:Y:S01]  /*03e0*/  SHF.R.U32.HI R6, RZ, 0x17, R0 ;  /* 0x00000017ff067819 */ /* 0x000fe20000011600 */
[----:B------:R-:W-:Y:S03]  /*03f0*/  BSSY.RECONVERGENT B1, `(.L_x_3) ;  /* 0x0000029000017945 */ /* 0x000fe60003800200 */
[C---:B------:R-:W-:Y:S02]  /*0400*/  LOP3.LUT R7, R6.reuse, 0xe0, RZ, 0xc0, !PT ;  /* 0x000000e006077812 */ /* 0x040fe400078ec0ff */
[----:B------:R-:W-:Y:S02]  /*0410*/  LOP3.LUT P6, RZ, R6, 0x1f, RZ, 0xc0, !PT ;  /* 0x0000001f06ff7812 */ /* 0x000fe400078cc0ff */
[----:B------:R-:W-:-:S04]  /*0420*/  IADD3 R7, PT, PT, R7, -0x80, RZ ;  /* 0xffffff8007077810 */ /* 0x000fc80007ffe0ff */
[----:B------:R-:W-:-:S05]  /*0430*/  SHF.R.U32.HI R7, RZ, 0x5, R7 ;  /* 0x00000005ff077819 */ /* 0x000fca0000011607 */
[----:B------:R-:W-:-:S05]  /*0440*/  IMAD.U32 R9, R7, -0x4, RZ ;  /* 0xfffffffc07097824 */ /* 0x000fca00078e00ff */
[C---:B------:R-:W-:Y:S02]  /*0450*/  ISETP.EQ.AND P3, PT, R9.reuse, -0x18, PT ;  /* 0xffffffe80900780c */ /* 0x040fe40003f62270 */
[C---:B------:R-:W-:Y:S02]  /*0460*/  ISETP.EQ.AND P4, PT, R9.reuse, -0x14, PT ;  /* 0xffffffec0900780c */ /* 0x040fe40003f82270 */
[C---:B------:R-:W-:Y:S02]  /*0470*/  ISETP.EQ.AND P2, PT, R9.reuse, -0x10, PT ;  /* 0xfffffff00900780c */ /* 0x040fe40003f42270 */
[C---:B------:R-:W-:Y:S02]  /*0480*/  ISETP.EQ.AND P1, PT, R9.reuse, -0xc, PT ;  /* 0xfffffff40900780c */ /* 0x040fe40003f22270 */
[C---:B------:R-:W-:Y:S02]  /*0490*/  ISETP.EQ.AND P0, PT, R9.reuse, -0x8, PT ;  /* 0xfffffff80900780c */ /* 0x040fe40003f02270 */
[----:B------:R-:W-:-:S03]  /*04a0*/  ISETP.EQ.AND P5, PT, R9, RZ, PT ;  /* 0x000000ff0900720c */ /* 0x000fc60003fa2270 */
[--C-:B------:R-:W-:Y:S01]  /*04b0*/  @P3 IMAD.MOV.U32 R7, RZ, RZ, R4.reuse ;  /* 0x000000ffff073224 */ /* 0x100fe200078e0004 */
[C---:B------:R-:W-:Y:S01]  /*04c0*/  ISETP.EQ.AND P3, PT, R9.reuse, -0x4, PT ;  /* 0xfffffffc0900780c */ /* 0x040fe20003f62270 */
[----:B------:R-:W-:Y:S02]  /*04d0*/  @P4 IMAD.MOV.U32 R8, RZ, RZ, R4 ;  /* 0x000000ffff084224 */ /* 0x000fe400078e0004 */
[----:B------:R-:W-:Y:S01]  /*04e0*/  @P4 IMAD.MOV.U32 R7, RZ, RZ, R14 ;  /* 0x000000ffff074224 */ /* 0x000fe200078e000e */
[----:B------:R-:W-:Y:S01]  /*04f0*/  ISETP.EQ.AND P4, PT, R9, 0x4, PT ;  /* 0x000000040900780c */ /* 0x000fe20003f82270 */
[--C-:B------:R-:W-:Y:S01]  /*0500*/  @P2 IMAD.MOV.U32 R7, RZ, RZ, R13.reuse ;  /* 0x000000ffff072224 */ /* 0x100fe200078e000d */
[----:B------:R-:W-:Y:S01]  /*0510*/  @P2 MOV R8, R14 ;  /* 0x0000000e00082202 */ /* 0x000fe20000000f00 */
[----:B------:R-:W-:Y:S01]  /*0520*/  @P1 IMAD.MOV.U32 R7, RZ, RZ, R12 ;  /* 0x000000ffff071224 */ /* 0x000fe200078e000c */
[----:B------:R-:W-:Y:S01]  /*0530*/  @P0 MOV R7, R11 ;  /* 0x0000000b00070202 */ /* 0x000fe20000000f00 */
[----:B------:R-:W-:-:S02]  /*0540*/  @P1 IMAD.MOV.U32 R8, RZ, RZ, R13 ;  /* 0x000000ffff081224 */ /* 0x000fc400078e000d */
[----:B------:R-:W-:Y:S02]  /*0550*/  @P0 IMAD.MOV.U32 R8, RZ, RZ, R12 ;  /* 0x000000ffff080224 */ /* 0x000fe400078e000c */
[--C-:B------:R-:W-:Y:S02]  /*0560*/  @P3 IMAD.MOV.U32 R7, RZ, RZ, R10.reuse ;  /* 0x000000ffff073224 */ /* 0x100fe400078e000a */
[----:B------:R-:W-:Y:S02]  /*0570*/  @P5 IMAD.MOV.U32 R7, RZ, RZ, R5 ;  /* 0x000000ffff075224 */ /* 0x000fe400078e0005 */
[----:B------:R-:W-:Y:S02]  /*0580*/  @P3 IMAD.MOV.U32 R8, RZ, RZ, R11 ;  /* 0x000000ffff083224 */ /* 0x000fe400078e000b */
[----:B------:R-:W-:Y:S01]  /*0590*/  @P5 IMAD.MOV.U32 R8, RZ, RZ, R10 ;  /* 0x000000ffff085224 */ /* 0x000fe200078e000a */
[----:B------:R-:W-:Y:S01]  /*05a0*/  @P4 MOV R8, R5 ;  /* 0x0000000500084202 */ /* 0x000fe20000000f00 */
[----:B------:R-:W-:Y:S01]  /*05b0*/  IMAD.MOV.U32 R15, RZ, RZ, R7 ;  /* 0x000000ffff0f7224 */ /* 0x000fe200078e0007 */
[----:B------:R-:W-:Y:S06]  /*05c0*/  @!P6 BRA `(.L_x_4) ;  /* 0x00000000002ce947 */ /* 0x000fec0003800000 */
[----:B------:R-:W-:Y:S01]  /*05d0*/  @P2 IMAD.MOV.U32 R7, RZ, RZ, R4 ;  /* 0x000000ffff072224 */ /* 0x000fe200078e0004 */
[----:B------:R-:W-:Y:S01]  /*05e0*/  LOP3.LUT R6, R6, 0x1f, RZ, 0xc0, !PT ;  /* 0x0000001f06067812 */ /* 0x000fe200078ec0ff */
[----:B------:R-:W-:Y:S01]  /*05f0*/  @P1 IMAD.MOV.U32 R7, RZ, RZ, R14 ;  /* 0x000000ffff071224 */ /* 0x000fe200078e000e */
[----:B------:R-:W-:Y:S01]  /*0600*/  @P0 MOV R7, R13 ;  /* 0x0000000d00070202 */ /* 0x000fe20000000f00 */
[----:B------:R-:W-:Y:S01]  /*0610*/  @P3 IMAD.MOV.U32 R7, RZ, RZ, R12 ;  /* 0x000000ffff073224 */ /* 0x000fe200078e000c */
[----:B------:R-:W-:Y:S01]  /*0620*/  ISETP.EQ.AND P0, PT, R9, 0x8, PT ;  /* 0x000000080900780c */ /* 0x000fe20003f02270 */
[----:B------:R-:W-:Y:S01]  /*0630*/  @P5 IMAD.MOV.U32 R7, RZ, RZ, R11 ;  /* 0x000000ffff075224 */ /* 0x000fe200078e000b */
[----:B------:R-:W-:Y:S01]  /*0640*/  SHF.L.W.U32.HI R15, R8, R6, R15 ;  /* 0x00000006080f7219 */ /* 0x000fe20000010e0f */
[----:B------:R-:W-:-:S10]  /*0650*/  @P4 IMAD.MOV.U32 R7, RZ, RZ, R10 ;  /* 0x000000ffff074224 */ /* 0x000fd400078e000a */
[----:B------:R-:W-:-:S04]  /*0660*/  @P0 MOV R7, R5 ;  /* 0x0000000500070202 */ /* 0x000fc80000000f00 */
[----:B------:R-:W-:-:S07]  /*0670*/  SHF.L.W.U32.HI R8, R7, R6, R8 ;  /* 0x0000000607087219 */ /* 0x000fce0000010e08 */
.L_x_4:
[----:B------:R-:W-:Y:S05]  /*0680*/  BSYNC.RECONVERGENT B1 ;  /* 0x0000000000017941 */ /* 0x000fea0003800200 */
.L_x_3:
[C---:B------:R-:W-:Y:S01]  /*0690*/  SHF.L.W.U32.HI R16, R8.reuse, 0x2, R15 ;  /* 0x0000000208107819 */ /* 0x040fe20000010e0f */
[----:B------:R-:W-:Y:S01]  /*06a0*/  IMAD.SHL.U32 R8, R8, 0x4, RZ ;  /* 0x0000000408087824 */ /* 0x000fe200078e00ff */
[----:B------:R-:W-:Y:S01]  /*06b0*/  UMOV UR6, 0x54442d19 ;  /* 0x54442d1900067882 */ /* 0x000fe20000000000 */
[----:B------:R-:W-:Y:S01]  /*06c0*/  UMOV UR7, 0x3bf921fb ;  /* 0x3bf921fb00077882 */ /* 0x000fe20000000000 */
[----:B------:R-:W-:Y:S02]  /*06d0*/  SHF.R.S32.HI R5, RZ, 0x1f, R16 ;  /* 0x0000001fff057819 */ /* 0x000fe40000011410 */
[----:B------:R-:W-:Y:S02]  /*06e0*/  ISETP.GE.AND P0, PT, R0, RZ, PT ;  /* 0x000000ff0000720c */ /* 0x000fe40003f06270 */
[C---:B------:R-:W-:Y:S02]  /*06f0*/  LOP3.LUT R8, R5.reuse, R8, RZ, 0x3c, !PT ;  /* 0x0000000805087212 */ /* 0x040fe400078e3cff */
[----:B------:R-:W-:-:S02]  /*0700*/  LOP3.LUT R9, R5, R16, RZ, 0x3c, !PT ;  /* 0x0000001005097212 */ /* 0x000fc400078e3cff */
[----:B------:R-:W-:Y:S02]  /*0710*/  SHF.R.U32.HI R5, RZ, 0x1e, R15 ;  /* 0x0000001eff057819 */ /* 0x000fe4000001160f */
[----:B------:R-:W0:Y:S01]  /*0720*/  I2F.F64.S64 R6, R8 ;  /* 0x0000000800067312 */ /* 0x000e220000301c00 */
[C---:B------:R-:W-:Y:S02]  /*0730*/  LOP3.LUT R0, R16.reuse, R0, RZ, 0x3c, !PT ;  /* 0x0000000010007212 */ /* 0x040fe400078e3cff */
[----:B------:R-:W-:Y:S02]  /*0740*/  LEA.HI R5, R16, R5, RZ, 0x1 ;  /* 0x0000000510057211 */ /* 0x000fe400078f08ff */
[----:B------:R-:W-:-:S03]  /*0750*/  ISETP.GE.AND P1, PT, R0, RZ, PT ;  /* 0x000000ff0000720c */ /* 0x000fc60003f26270 */
[----:B------:R-:W-:-:S04]  /*0760*/  IMAD.MOV R0, RZ, RZ, -R5 ;  /* 0x000000ffff007224 */ /* 0x000fc800078e0a05 */
[----:B------:R-:W-:Y:S01]  /*0770*/  @!P0 IMAD.MOV.U32 R5, RZ, RZ, R0 ;  /* 0x000000ffff058224 */ /* 0x000fe200078e0000 */
[----:B0-----:R-:W-:-:S10]  /*0780*/  DMUL R6, R6, UR6 ;  /* 0x0000000606067c28 */ /* 0x001fd40008000000 */
[----:B------:R-:W0:Y:S02]  /*0790*/  F2F.F32.F64 R6, R6 ;  /* 0x0000000600067310 */ /* 0x000e240000301000 */
[----:B0-----:R-:W-:-:S07]  /*07a0*/  FSEL R8, -R6, R6, !P1 ;  /* 0x0000000606087208 */ /* 0x001fce0004800100 */
.L_x_1:
[----:B------:R-:W-:Y:S05]  /*07b0*/  BSYNC.RECONVERGENT B0 ;  /* 0x0000000000007941 */ /* 0x000fea0003800200 */
.L_x_0:
[----:B------:R-:W-:Y:S01]  /*07c0*/  MOV R0, 0x37cbac00 ;  /* 0x37cbac0000007802 */ /* 0x000fe20000000f00 */
[----:B------:R-:W-:Y:S01]  /*07d0*/  FMUL R7, R8, R8 ;  /* 0x0000000808077220 */ /* 0x000fe20000400000 */
[C---:B------:R-:W-:Y:S01]  /*07e0*/  LOP3.LUT R6, R5.reuse, 0x1, RZ, 0xc0, !PT ;  /* 0x0000000105067812 */ /* 0x040fe200078ec0ff */
[----:B------:R-:W-:Y:S01]  /*07f0*/  IMAD.MOV.U32 R16, RZ, RZ, 0x3d2aaabb ;  /* 0x3d2aaabbff107424 */ /* 0x000fe200078e00ff */
[----:B------:R-:W-:Y:S01]  /*0800*/  LOP3.LUT P1, RZ, R5, 0x2, RZ, 0xc0, !PT ;  /* 0x0000000205ff7812 */ /* 0x000fe2000782c0ff */
[----:B------:R-:W-:Y:S01]  /*0810*/  FFMA R0, R7, R0, -0.0013887860113754868507 ;  /* 0xbab607ed07007423 */ /* 0x000fe20000000000 */
[----:B------:R-:W-:Y:S01]  /*0820*/  ISETP.NE.U32.AND P0, PT, R6, 0x1, PT ;  /* 0x000000010600780c */ /* 0x000fe20003f05070 */
[----:B------:R-:W-:Y:S01]  /*0830*/  IMAD.MOV.U32 R9, RZ, RZ, 0x3effffff ;  /* 0x3effffffff097424 */ /* 0x000fe200078e00ff */
[----:B------:R-:W-:Y:S02]  /*0840*/  UIADD3 UR4, UPT, UPT, UR4, 0x1, URZ ;  /* 0x0000000104047890 */ /* 0x000fe4000fffe0ff */
[----:B------:R-:W-:-:S02]  /*0850*/  FSEL R6, R0, -0.00019574658654164522886, !P0 ;  /* 0xb94d415300067808 */ /* 0x000fc40004000000 */
[----:B------:R-:W-:Y:S01]  /*0860*/  FSEL R16, R16, 0.0083327032625675201416, !P0 ;  /* 0x3c0885e410107808 */ /* 0x000fe20004000000 */
[----:B------:R-:W-:Y:S01]  /*0870*/  UISETP.NE.AND UP0, UPT, UR4, 0x64, UPT ;  /* 0x000000640400788c */ /* 0x000fe2000bf05270 */
[----:B------:R-:W-:Y:S02]  /*0880*/  FSEL R0, R8, 1, P0 ;  /* 0x3f80000008007808 */ /* 0x000fe40000000000 */
[----:B------:R-:W-:Y:S01]  /*0890*/  FSEL R9, -R9, -0.16666662693023681641, !P0 ;  /* 0xbe2aaaa809097808 */ /* 0x000fe20004000100 */
[C---:B------:R-:W-:Y:S02]  /*08a0*/  FFMA R6, R7.reuse, R6, R16 ;  /* 0x0000000607067223 */ /* 0x040fe40000000010 */
[C---:B------:R-:W-:Y:S02]  /*08b0*/  FFMA R5, R7.reuse, R0, RZ ;  /* 0x0000000007057223 */ /* 0x040fe400000000ff */
[----:B------:R-:W-:-:S04]  /*08c0*/  FFMA R6, R7, R6, R9 ;  /* 0x0000000607067223 */ /* 0x000fc80000000009 */
[----:B------:R-:W-:-:S04]  /*08d0*/  FFMA R6, R5, R6, R0 ;  /* 0x0000000605067223 */ /* 0x000fc80000000000 */
[----:B------:R-:W-:-:S04]  /*08e0*/  @P1 FADD R6, RZ, -R6 ;  /* 0x80000006ff061221 */ /* 0x000fc80000000000 */
[----:B------:R-:W-:Y:S01]  /*08f0*/  FADD R0, -R6, -RZ ;  /* 0x800000ff06007221 */ /* 0x000fe20000000100 */
[----:B------:R-:W-:Y:S06]  /*0900*/  BRA.U UP0, `(.L_x_5) ;  /* 0xfffffff900047547 */ /* 0x000fec000b83ffff */
[----:B------:R-:W0:Y:S01]  /*0910*/  LDC.64 R4, c[0x0][0x390] ;  /* 0x0000e400ff047b82 */ /* 0x000e220000000a00 */
[----:B------:R-:W-:Y:S01]  /*0920*/  FADD R7, R3, -R6 ;  /* 0x8000000603077221 */ /* 0x000fe20000000000 */
[----:B0-----:R-:W-:-:S05]  /*0930*/  IMAD.WIDE R2, R2, 0x4, R4 ;  /* 0x0000000402027825 */ /* 0x001fca00078e0204 */
[----:B------:R-:W-:Y:S01]  /*0940*/  STG.E desc[UR8][R2.64], R7 ;  /* 0x0000000702007986 */ /* 0x000fe2000c101908 */
[----:B------:R-:W-:Y:S05]  /*0950*/  EXIT ;  /* 0x000000000000794d */ /* 0x000fea0003800000 */
.L_x_6:
[----:B------:R-:W-:-:S00]  /*0960*/  BRA `(.L_x_6) ;  /* 0xfffffffc00fc7947 */ /* 0x000fc0000383ffff */
[----:B------:R-:W-:-:S00]  /*0970*/  NOP ;  /* 0x0000000000007918 */ /* 0x000fc00000000000 */
        /* <DEDUP_REMOVED lines=8> */
.L_x_14:


//--------------------- .text._Z12func1_kernelPKfPfi --------------------------
	.section	.text._Z12func1_kernelPKfPfi,"ax",@progbits
	.align	128
        .global         _Z12func1_kernelPKfPfi
        .type           _Z12func1_kernelPKfPfi,@function
        .size           _Z12func1_kernelPKfPfi,(.L_x_15 - _Z12func1_kernelPKfPfi)
        .other          _Z12func1_kernelPKfPfi,@"STO_CUDA_ENTRY STV_DEFAULT"
_Z12func1_kernelPKfPfi:
.text._Z12func1_kernelPKfPfi:
        /* <DEDUP_REMOVED lines=10> */
[----:B0-----:R-:W-:-:S05]  /*00a0*/  IMAD.WIDE R4, R2, 0x4, R4 ;  /* 0x0000000402047825 */ /* 0x001fca00078e0204 */
[----:B-1----:R0:W5:Y:S01]  /*00b0*/  LDG.E R0, desc[UR8][R4.64] ;  /* 0x0000000804007981 */ /* 0x002162000c1e1900 */
[----:B------:R-:W-:-:S05]  /*00c0*/  UMOV UR4, URZ ;  /* 0x000000ff00047c82 */ /* 0x000fca0008000000 */
.L_x_12:
[C---:B0----5:R-:W-:Y:S01]  /*00d0*/  FMUL R4, R0.reuse, 0.63661974668502807617 ;  /* 0x3f22f98300047820 */ /* 0x061fe20000400000 */
[----:B------:R-:W-:Y:S01]  /*00e0*/  FSETP.GE.AND P0, PT, |R0|, 105615, PT ;  /* 0x47ce47800000780b */ /* 0x000fe20003f06200 */
[----:B------:R-:W-:Y:S02]  /*00f0*/  BSSY.RECONVERGENT B0, `(.L_x_7) ;  /* 0x0000067000007945 */ /* 0x000fe40003800200 */
        /* <DEDUP_REMOVED lines=10> */
[----:B------:R-:W-:Y:S01]  /*01a0*/  IMAD.SHL.U32 R4, R0, 0x100, RZ ;  /* 0x0000010000047824 */ /* 0x000fe200078e00ff */
[----:B------:R-:W0:Y:S01]  /*01b0*/  LDCU.64 UR10, c[0x4][URZ] ;  /* 0x01000000ff0a77ac */ /* 0x000e220008000a00 */
[----:B------:R-:W-:Y:S02]  /*01c0*/  IMAD.MOV.U32 R15, RZ, RZ, RZ ;  /* 0x000000ffff0f7224 */ /* 0x000fe400078e00ff */
[----:B------:R-:W-:Y:S01]  /*01d0*/  IMAD.MOV.U32 R8, RZ, RZ, RZ ;  /* 0x000000ffff087224 */ /* 0x000fe200078e00ff */
[----:B------:R-:W-:Y:S01]  /*01e0*/  LOP3.LUT R17, R4, 0x80000000, RZ, 0xfc, !PT ;  /* 0x8000000004117812 */ /* 0x000fe200078efcff */
[----:B------:R-:W-:Y:S01]  /*01f0*/  UMOV UR6, URZ ;  /* 0x000000ff00067c82 */ /* 0x000fe20008000000 */
[----:B------:R-:W-:-:S05]  /*0200*/  UMOV UR5, URZ ;  /* 0x000000ff00057c82 */ /* 0x000fca0008000000 */
.L_x_9:
[----:B0-----:R-:W-:Y:S01]  /*0210*/  IMAD.U32 R6, RZ, RZ, UR10 ;  /* 0x0000000aff067e24 */ /* 0x001fe2000f8e00ff */
[----:B------:R-:W-:-:S05]  /*0220*/  MOV R7, UR11 ;  /* 0x0000000b00077c02 */ /* 0x000fca0008000f00 */
        /* <DEDUP_REMOVED lines=25> */
[----:B------:R-:W-:-:S03]  /*03c0*/  LOP3.LUT P6, RZ, R4, 0x1f, RZ, 0xc0, !PT ;  /* 0x0000001f04ff7812 */ /* 0x000fc600078cc0ff */
[----:B------:R-:W-:-:S05]  /*03d0*/  VIADD R5, R5, 0xffffff80 ;  /* 0xffffff8005057836 */ /* 0x000fca0000000000 */
        /* <DEDUP_REMOVED lines=8> */
[----:B------:R-:W-:Y:S02]  /*0460*/  @P3 MOV R5, R3 ;  /* 0x0000000300053202 */ /* 0x000fe40000000f00 */
[C---:B------:R-:W-:Y:S01]  /*0470*/  ISETP.EQ.AND P3, PT, R7.reuse, -0x4, PT ;  /* 0xfffffffc0700780c */ /* 0x040fe20003f62270 */
[----:B------:R-:W-:Y:S02]  /*0480*/  @P4 IMAD.MOV.U32 R6, RZ, RZ, R3 ;  /* 0x000000ffff064224 */ /* 0x000fe400078e0003 */
[----:B------:R-:W-:Y:S01]  /*0490*/  @P4 IMAD.MOV.U32 R5, RZ, RZ, R9 ;  /* 0x000000ffff054224 */ /* 0x000fe200078e0009 */
[----:B------:R-:W-:Y:S01]  /*04a0*/  ISETP.EQ.AND P4, PT, R7, 0x4, PT ;  /* 0x000000040700780c */ /* 0x000fe20003f82270 */
[----:B------:R-:W-:Y:S02]  /*04b0*/  @P2 IMAD.MOV.U32 R5, RZ, RZ, R10 ;  /* 0x000000ffff052224 */ /* 0x000fe400078e000a */
[----:B------:R-:W-:Y:S02]  /*04c0*/  @P1 IMAD.MOV.U32 R5, RZ, RZ, R11 ;  /* 0x000000ffff051224 */ /* 0x000fe400078e000b */
[----:B------:R-:W-:-:S02]  /*04d0*/  @P0 IMAD.MOV.U32 R5, RZ, RZ, R12 ;  /* 0x000000ffff050224 */ /* 0x000fc400078e000c */
[----:B------:R-:W-:Y:S01]  /*04e0*/  @P2 IMAD.MOV.U32 R6, RZ, RZ, R9 ;  /* 0x000000ffff062224 */ /* 0x000fe200078e0009 */
[----:B------:R-:W-:Y:S01]  /*04f0*/  @P1 MOV R6, R10 ;  /* 0x0000000a00061202 */ /* 0x000fe20000000f00 */
[----:B------:R-:W-:Y:S01]  /*0500*/  @P0 IMAD.MOV.U32 R6, RZ, RZ, R11 ;  /* 0x000000ffff060224 */ /* 0x000fe200078e000b */
[----:B------:R-:W-:Y:S01]  /*0510*/  @P3 MOV R5, R13 ;  /* 0x0000000d00053202 */ /* 0x000fe20000000f00 */
[----:B------:R-:W-:Y:S02]  /*0520*/  @P5 IMAD.MOV.U32 R5, RZ, RZ, R15 ;  /* 0x000000ffff055224 */ /* 0x000fe400078e000f */
[----:B------:R-:W-:Y:S02]  /*0530*/  @P3 IMAD.MOV.U32 R6, RZ, RZ, R12 ;  /* 0x000000ffff063224 */ /* 0x000fe400078e000c */
[----:B------:R-:W-:Y:S02]  /*0540*/  @P5 IMAD.MOV.U32 R6, RZ, RZ, R13 ;  /* 0x000000ffff065224 */ /* 0x000fe400078e000d */
[----:B------:R-:W-:-:S02]  /*0550*/  @P4 IMAD.MOV.U32 R6, RZ, RZ, R15 ;  /* 0x000000ffff064224 */ /* 0x000fc400078e000f */
[----:B------:R-:W-:Y:S01]  /*0560*/  IMAD.MOV.U32 R8, RZ, RZ, R5 ;  /* 0x000000ffff087224 */ /* 0x000fe200078e0005 */
[----:B------:R-:W-:Y:S06]  /*0570*/  @!P6 BRA `(.L_x_11) ;  /* 0x00000000002ce947 */ /* 0x000fec0003800000 */
[----:B------:R-:W-:Y:S01]  /*0580*/  @P2 MOV R5, R3 ;  /* 0x0000000300052202 */ /* 0x000fe20000000f00 */
[----:B------:R-:W-:Y:S02]  /*0590*/  @P1 IMAD.MOV.U32 R5, RZ, RZ, R9 ;  /* 0x000000ffff051224 */ /* 0x000fe400078e0009 */
[----:B------:R-:W-:Y:S01]  /*05a0*/  @P0 IMAD.MOV.U32 R5, RZ, RZ, R10 ;  /* 0x000000ffff050224 */ /* 0x000fe200078e000a */
[----:B------:R-:W-:Y:S01]  /*05b0*/  ISETP.EQ.AND P0, PT, R7, 0x8, PT ;  /* 0x000000080700780c */ /* 0x000fe20003f02270 */
[----:B------:R-:W-:Y:S01]  /*05c0*/  @P3 IMAD.MOV.U32 R5, RZ, RZ, R11 ;  /* 0x000000ffff053224 */ /* 0x000fe200078e000b */
[----:B------:R-:W-:Y:S01]  /*05d0*/  LOP3.LUT R7, R4, 0x1f, RZ, 0xc0, !PT ;  /* 0x0000001f04077812 */ /* 0x000fe200078ec0ff */
[----:B------:R-:W-:Y:S01]  /*05e0*/  @P5 IMAD.MOV.U32 R5, RZ, RZ, R12 ;  /* 0x000000ffff055224 */ /* 0x000fe200078e000c */
[----:B------:R-:W-:Y:S02]  /*05f0*/  @P4 MOV R5, R13 ;  /* 0x0000000d00054202 */ /* 0x000fe40000000f00 */
[----:B------:R-:W-:-:S07]  /*0600*/  SHF.L.W.U32.HI R8, R6, R7, R8 ;  /* 0x0000000706087219 */ /* 0x000fce0000010e08 */
[----:B------:R-:W-:-:S05]  /*0610*/  @P0 IMAD.MOV.U32 R5, RZ, RZ, R15 ;  /* 0x000000ffff050224 */ /* 0x000fca00078e000f */
[----:B------:R-:W-:-:S07]  /*0620*/  SHF.L.W.U32.HI R6, R5, R7, R6 ;  /* 0x0000000705067219 */ /* 0x000fce0000010e06 */
.L_x_11:
[----:B------:R-:W-:Y:S05]  /*0630*/  BSYNC.RECONVERGENT B1 ;  /* 0x0000000000017941 */ /* 0x000fea0003800200 */
.L_x_10:
        /* <DEDUP_REMOVED lines=18> */
.L_x_8:
[----:B------:R-:W-:Y:S05]  /*0760*/  BSYNC.RECONVERGENT B0 ;  /* 0x0000000000007941 */ /* 0x000fea0003800200 */
.L_x_7:
[----:B------:R-:W-:Y:S01]  /*0770*/  MOV R0, 0x37cbac00 ;  /* 0x37cbac0000007802 */ /* 0x000fe20000000f00 */
[----:B------:R-:W-:Y:S01]  /*0780*/  FMUL R5, R6, R6 ;  /* 0x0000000606057220 */ /* 0x000fe20000400000 */
[----:B------:R-:W-:Y:S01]  /*0790*/  LOP3.LUT R4, R8, 0x1, RZ, 0xc0, !PT ;  /* 0x0000000108047812 */ /* 0x000fe200078ec0ff */
[----:B------:R-:W-:Y:S01]  /*07a0*/  IMAD.MOV.U32 R7, RZ, RZ, 0x3effffff ;  /* 0x3effffffff077424 */ /* 0x000fe200078e00ff */
[----:B------:R-:W-:Y:S01]  /*07b0*/  UIADD3 UR4, UPT, UPT, UR4, 0x1, URZ ;  /* 0x0000000104047890 */ /* 0x000fe2000fffe0ff */
[----:B------:R-:W-:Y:S01]  /*07c0*/  FFMA R0, R5, R0, -0.0013887860113754868507 ;  /* 0xbab607ed05007423 */ /* 0x000fe20000000000 */
[----:B------:R-:W-:Y:S01]  /*07d0*/  ISETP.NE.U32.AND P0, PT, R4, 0x1, PT ;  /* 0x000000010400780c */ /* 0x000fe20003f05070 */
[----:B------:R-:W-:Y:S01]  /*07e0*/  IMAD.MOV.U32 R4, RZ, RZ, 0x3d2aaabb ;  /* 0x3d2aaabbff047424 */ /* 0x000fe200078e00ff */
[----:B------:R-:W-:Y:S01]  /*07f0*/  LOP3.LUT P1, RZ, R8, 0x2, RZ, 0xc0, !PT ;  /* 0x0000000208ff7812 */ /* 0x000fe2000782c0ff */
[----:B------:R-:W-:Y:S01]  /*0800*/  UISETP.NE.AND UP0, UPT, UR4, 0x64, UPT ;  /* 0x000000640400788c */ /* 0x000fe2000bf05270 */
[----:B------:R-:W-:-:S02]  /*0810*/  FSEL R0, R0, -0.00019574658654164522886, !P0 ;  /* 0xb94d415300007808 */ /* 0x000fc40004000000 */
[----:B------:R-:W-:Y:S02]  /*0820*/  FSEL R4, R4, 0.0083327032625675201416, !P0 ;  /* 0x3c0885e404047808 */ /* 0x000fe40004000000 */
[----:B------:R-:W-:-:S03]  /*0830*/  FSEL R7, -R7, -0.16666662693023681641, !P0 ;  /* 0xbe2aaaa807077808 */ /* 0x000fc60004000100 */
[----:B------:R-:W-:Y:S01]  /*0840*/  FFMA R4, R5, R0, R4 ;  /* 0x0000000005047223 */ /* 0x000fe20000000004 */
[----:B------:R-:W-:-:S03]  /*0850*/  FSEL R0, R6, 1, P0 ;  /* 0x3f80000006007808 */ /* 0x000fc60000000000 */
[C---:B------:R-:W-:Y:S02]  /*0860*/  FFMA R4, R5.reuse, R4, R7 ;  /* 0x0000000405047223 */ /* 0x040fe40000000007 */
[----:B------:R-:W-:-:S04]  /*0870*/  FFMA R5, R5, R0, RZ ;  /* 0x0000000005057223 */ /* 0x000fc800000000ff */
[----:B------:R-:W-:-:S04]  /*0880*/  FFMA R0, R5, R4, R0 ;  /* 0x0000000405007223 */ /* 0x000fc80000000000 */
[----:B------:R-:W-:Y:S01]  /*0890*/  @P1 FADD R0, RZ, -R0 ;  /* 0x80000000ff001221 */ /* 0x000fe20000000000 */
[----:B------:R-:W-:Y:S06]  /*08a0*/  BRA.U UP0, `(.L_x_12) ;  /* 0xfffffff900087547 */ /* 0x000fec000b83ffff */
[----:B------:R-:W0:Y:S02]  /*08b0*/  LDC.64 R4, c[0x0][0x388] ;  /* 0x0000e200ff047b82 */ /* 0x000e240000000a00 */
[----:B0-----:R-:W-:-:S05]  /*08c0*/  IMAD.WIDE R2, R2, 0x4, R4 ;  /* 0x0000000402027825 */ /* 0x001fca00078e0204 */
[----:B------:R-:W-:Y:S01]  /*08d0*/  STG.E desc[UR8][R2.64], R0 ;  /* 0x0000000002007986 */ /* 0x000fe2000c101908 */
[----:B------:R-:W-:Y:S05]  /*08e0*/  EXIT ;  /* 0x000000000000794d */ /* 0x000fea0003800000 */
.L_x_13:
        /* <DEDUP_REMOVED lines=9> */
.L_x_15:


//--------------------- .nv.global.init           --------------------------
	.section	.nv.global.init,"aw",@progbits
	.align	4
.nv.global.init:
	.type		__cudart_i2opi_f,@object
	.size		__cudart_i2opi_f,(.L_0 - __cudart_i2opi_f)
__cudart_i2opi_f:
        /*0000*/ 	.byte	0x41, 0x90, 0x43, 0x3c, 0x99, 0x95, 0x62, 0xdb, 0xc0, 0xdd, 0x34, 0xf5, 0xd1, 0x57, 0x27, 0xfc
        /*0010*/ 	.byte	0x29, 0x15, 0x44, 0x4e, 0x6e, 0x83, 0xf9, 0xa2
.L_0:


//--------------------- .nv.shared.reserved.0     --------------------------
	.section	.nv.shared.reserved.0,"aw",@nobits
	.weak		__nv_reservedSMEM_offset_0_alias
	.size		__nv_reservedSMEM_offset_0_alias, 0, 64
	.other		__nv_reservedSMEM_offset_0_alias,@"STO_CUDA_RESERVED_SHARED STV_DEFAULT"
__nv_reservedSMEM_offset_0_alias:
	.zero		0
	.zero		64


//--------------------- .nv.constant0._Z12func2_kernelPKfS0_Pfi --------------------------
	.section	.nv.constant0._Z12func2_kernelPKfS0_Pfi,"a",@progbits
	.sectionflags	@""
	.align	4
.nv.constant0._Z12func2_kernelPKfS0_Pfi:
	.zero		924


//--------------------- .nv.constant0._Z12func1_kernelPKfPfi --------------------------
	.section	.nv.constant0._Z12func1_kernelPKfPfi,"a",@progbits
	.sectionflags	@""
	.align	4
.nv.constant0._Z12func1_kernelPKfPfi:
	.zero		916


//--------------------- SYMBOLS --------------------------

	.type		.nv.reservedSmem.offset0,@object
	.size		.nv.reservedSmem.offset0,0x4
